//
// Generated by NVIDIA NVVM Compiler
//
// Compiler Build ID: CL-36424714
// Cuda compilation tools, release 13.0, V13.0.88
// Based on NVVM 20.0.0
//

.version 9.0
.target sm_100
.address_size 64

	// .globl	_Z10kernel_addPiS_S_

.visible .entry _Z10kernel_addPiS_S_(
	.param .u64 .ptr .align 1 _Z10kernel_addPiS_S__param_0,
	.param .u64 .ptr .align 1 _Z10kernel_addPiS_S__param_1,
	.param .u64 .ptr .align 1 _Z10kernel_addPiS_S__param_2
)
{
	.reg .pred 	%p<2>;
	.reg .b32 	%r<8>;
	.reg .b64 	%rd<11>;

	ld.param.u64 	%rd1, [_Z10kernel_addPiS_S__param_0];
	ld.param.u64 	%rd2, [_Z10kernel_addPiS_S__param_1];
	ld.param.u64 	%rd3, [_Z10kernel_addPiS_S__param_2];
	mov.u32 	%r2, %ctaid.x;
	mov.u32 	%r3, %ntid.x;
	mov.u32 	%r4, %tid.x;
	mad.lo.s32 	%r1, %r2, %r3, %r4;
	setp.gt.s32 	%p1, %r1, 127;
	@%p1 bra 	$L__BB0_2;
	cvta.to.global.u64 	%rd4, %rd1;
	cvta.to.global.u64 	%rd5, %rd2;
	cvta.to.global.u64 	%rd6, %rd3;
	mul.wide.s32 	%rd7, %r1, 4;
	add.s64 	%rd8, %rd4, %rd7;
	ld.global.u32 	%r5, [%rd8];
	add.s64 	%rd9, %rd5, %rd7;
	ld.global.u32 	%r6, [%rd9];
	add.s32 	%r7, %r6, %r5;
	add.s64 	%rd10, %rd6, %rd7;
	st.global.u32 	[%rd10], %r7;
$L__BB0_2:
	ret;

}


// ===== COMPILED SASS (sm_100) =====

	.target	sm_100

	.elftype	@"ET_EXEC"


//--------------------- .note.nv.tkinfo           --------------------------
	.section	.note.nv.tkinfo,"",@"SHT_NOTE"
	.sectionflags	@"SHF_NOTE_NV_TKINFO"
	.tkinfo
        /*0018*/ 	.word	0x00000002
        /*0030*/ 	.string	""
        /*0030*/ 	.string	"ptxas"
        /*0030*/ 	.string	"Cuda compilation tools, release 13.0, V13.0.88"
        /*0030*/ 	.string	"Build cuda_13.0.r13.0/compiler.36424714_0"
        /*0030*/ 	.string	"-arch sm_100 -m 64 "



//--------------------- .note.nv.cuinfo           --------------------------
	.section	.note.nv.cuinfo,"",@"SHT_NOTE"
	.sectionflags	@"SHF_NOTE_NV_CUINFO"
        /*0018*/ 	.short	0x0002
        /*001a*/ 	.short	0x0064
        /*001c*/ 	.short	0x0082
	.zero		2


//--------------------- .nv.info                  --------------------------
	.section	.nv.info,"",@"SHT_CUDA_INFO"
	.align	4


	//----- nvinfo : EIATTR_REGCOUNT
	.align		4
        /*0000*/ 	.byte	0x04, 0x2f
        /*0002*/ 	.short	(.L_1 - .L_0)
	.align		4
.L_0:
        /*0004*/ 	.word	index@(_Z10kernel_addPiS_S_)
        /*0008*/ 	.word	0x0000000c


	//----- nvinfo : EIATTR_FRAME_SIZE
	.align		4
.L_1:
        /*000c*/ 	.byte	0x04, 0x11
        /*000e*/ 	.short	(.L_3 - .L_2)
	.align		4
.L_2:
        /*0010*/ 	.word	index@(_Z10kernel_addPiS_S_)
        /*0014*/ 	.word	0x00000000


	//----- nvinfo : EIATTR_MIN_STACK_SIZE
	.align		4
.L_3:
        /*0018*/ 	.byte	0x04, 0x12
        /*001a*/ 	.short	(.L_5 - .L_4)
	.align		4
.L_4:
        /*001c*/ 	.word	index@(_Z10kernel_addPiS_S_)
        /*0020*/ 	.word	0x00000000
.L_5:


//--------------------- .nv.compat                --------------------------
	.section	.nv.compat,"",@"SHT_CUDA_COMPAT_INFO"
	.align	4
        /*0000*/ 	.byte	0x02, 0x09, 0x00, 0x00, 0x02, 0x02, 0x01, 0x00, 0x02, 0x05, 0x05, 0x00, 0x03, 0x07, 0x01, 0x01
        /*0010*/ 	.byte	0x02, 0x03, 0x00, 0x00, 0x02, 0x06, 0x01, 0x00, 0x04, 0x0b, 0x08, 0x00, 0x09, 0x00, 0x00, 0x00
        /*0020*/ 	.byte	0x00, 0x00, 0x00, 0x00


//--------------------- .nv.info._Z10kernel_addPiS_S_ --------------------------
	.section	.nv.info._Z10kernel_addPiS_S_,"",@"SHT_CUDA_INFO"
	.sectionflags	@""
	.align	4


	//----- nvinfo : EIATTR_CUDA_API_VERSION
	.align		4
        /*0000*/ 	.byte	0x04, 0x37
        /*0002*/ 	.short	(.L_7 - .L_6)
.L_6:
        /*0004*/ 	.word	0x00000082


	//----- nvinfo : EIATTR_KPARAM_INFO
	.align		4
.L_7:
        /*0008*/ 	.byte	0x04, 0x17
        /*000a*/ 	.short	(.L_9 - .L_8)
.L_8:
        /*000c*/ 	.word	0x00000000
        /*0010*/ 	.short	0x0002
        /*0012*/ 	.short	0x0010
        /*0014*/ 	.byte	0x00, 0xf5, 0x21, 0x00


	//----- nvinfo : EIATTR_KPARAM_INFO
	.align		4
.L_9:
        /*0018*/ 	.byte	0x04, 0x17
        /*001a*/ 	.short	(.L_11 - .L_10)
.L_10:
        /*001c*/ 	.word	0x00000000
        /*0020*/ 	.short	0x0001
        /*0022*/ 	.short	0x0008
        /*0024*/ 	.byte	0x00, 0xf5, 0x21, 0x00


	//----- nvinfo : EIATTR_KPARAM_INFO
	.align		4
.L_11:
        /*0028*/ 	.byte	0x04, 0x17
        /*002a*/ 	.short	(.L_13 - .L_12)
.L_12:
        /*002c*/ 	.word	0x00000000
        /*0030*/ 	.short	0x0000
        /*0032*/ 	.short	0x0000
        /*0034*/ 	.byte	0x00, 0xf5, 0x21, 0x00


	//----- nvinfo : EIATTR_SPARSE_MMA_MASK
	.align		4
.L_13:
        /*0038*/ 	.byte	0x03, 0x50
        /*003a*/ 	.short	0x0000


	//----- nvinfo : EIATTR_MAXREG_COUNT
	.align		4
        /*003c*/ 	.byte	0x03, 0x1b
        /*003e*/ 	.short	0x00ff


	//----- nvinfo : EIATTR_MERCURY_ISA_VERSION
	.align		4
        /*0040*/ 	.byte	0x03, 0x5f
        /*0042*/ 	.short	0x0101


	//----- nvinfo : EIATTR_VRC_CTA_INIT_COUNT
	.align		4
        /*0044*/ 	.byte	0x02, 0x4a
	.zero		1
	.zero		1


	//----- nvinfo : EIATTR_EXIT_INSTR_OFFSETS
	.align		4
        /*0048*/ 	.byte	0x04, 0x1c
        /*004a*/ 	.short	(.L_15 - .L_14)


	//   ....[0]....
.L_14:
        /*004c*/ 	.word	0x00000060


	//   ....[1]....
        /*0050*/ 	.word	0x00000120


	//----- nvinfo : EIATTR_CBANK_PARAM_SIZE
	.align		4
.L_15:
        /*0054*/ 	.byte	0x03, 0x19
        /*0056*/ 	.short	0x0018


	//----- nvinfo : EIATTR_PARAM_CBANK
	.align		4
        /*0058*/ 	.byte	0x04, 0x0a
        /*005a*/ 	.short	(.L_17 - .L_16)
	.align		4
.L_16:
        /*005c*/ 	.word	index@(.nv.constant0._Z10kernel_addPiS_S_)
        /*0060*/ 	.short	0x0380
        /*0062*/ 	.short	0x0018


	//----- nvinfo : EIATTR_SW_WAR
	.align		4
.L_17:
        /*0064*/ 	.byte	0x04, 0x36
        /*0066*/ 	.short	(.L_19 - .L_18)
.L_18:
        /*0068*/ 	.word	0x00000008
.L_19:


//--------------------- .nv.callgraph             --------------------------
	.section	.nv.callgraph,"",@"SHT_CUDA_CALLGRAPH"
	.align	4
	.sectionentsize	8
	.align		4
        /*0000*/ 	.word	0x00000000
	.align		4
        /*0004*/ 	.word	0xffffffff
	.align		4
        /*0008*/ 	.word	0x00000000
	.align		4
        /*000c*/ 	.word	0xfffffffe
	.align		4
        /*0010*/ 	.word	0x00000000
	.align		4
        /*0014*/ 	.word	0xfffffffd
	.align		4
        /*0018*/ 	.word	0x00000000
	.align		4
        /*001c*/ 	.word	0xfffffffc


//--------------------- .text._Z10kernel_addPiS_S_ --------------------------
	.section	.text._Z10kernel_addPiS_S_,"ax",@progbits
	.align	128
        .global         _Z10kernel_addPiS_S_
        .type           _Z10kernel_addPiS_S_,@function
        .size           _Z10kernel_addPiS_S_,(.L_x_1 - _Z10kernel_addPiS_S_)
        .other          _Z10kernel_addPiS_S_,@"STO_CUDA_ENTRY STV_DEFAULT"
_Z10kernel_addPiS_S_:
.text._Z10kernel_addPiS_S_:
[----:B------:R-:W-:Y:S01]  /*0000*/  LDC R1, c[0x0][0x37c] ;  /* 0x0000df00ff017b82 */ /* 0x000fe20000000800 */
[----:B------:R-:W0:Y:S07]  /*0010*/  S2R R0, SR_TID.X ;  /* 0x0000000000007919 */ /* 0x000e2e0000002100 */
[----:B------:R-:W0:Y:S08]  /*0020*/  S2UR UR4, SR_CTAID.X ;  /* 0x00000000000479c3 */ /* 0x000e300000002500 */
[----:B------:R-:W0:Y:S02]  /*0030*/  LDC R9, c[0x0][0x360] ;  /* 0x0000d800ff097b82 */ /* 0x000e240000000800 */
[----:B0-----:R-:W-:-:S05]  /*0040*/  IMAD R9, R9, UR4, R0 ;  /* 0x0000000409097c24 */ /* 0x001fca000f8e0200 */
[----:B------:R-:W-:-:S13]  /*0050*/  ISETP.GT.AND P0, PT, R9, 0x7f, PT ;  /* 0x0000007f0900780c */ /* 0x000fda0003f04270 */
[----:B------:R-:W-:Y:S05]  /*0060*/  @P0 EXIT ;  /* 0x000000000000094d */ /* 0x000fea0003800000 */
[----:B------:R-:W0:Y:S01]  /*0070*/  LDC.64 R2, c[0x0][0x380] ;  /* 0x0000e000ff027b82 */ /* 0x000e220000000a00 */
[----:B------:R-:W1:Y:S07]  /*0080*/  LDCU.64 UR4, c[0x0][0x358] ;  /* 0x00006b00ff0477ac */ /* 0x000e6e0008000a00 */
[----:B------:R-:W2:Y:S08]  /*0090*/  LDC.64 R4, c[0x0][0x388] ;  /* 0x0000e200ff047b82 */ /* 0x000eb00000000a00 */
[----:B------:R-:W3:Y:S01]  /*00a0*/  LDC.64 R6, c[0x0][0x390] ;  /* 0x0000e400ff067b82 */ /* 0x000ee20000000a00 */
[----:B0-----:R-:W-:-:S06]  /*00b0*/  IMAD.WIDE R2, R9, 0x4, R2 ;  /* 0x0000000409027825 */ /* 0x001fcc00078e0202 */
[----:B-1----:R-:W4:Y:S01]  /*00c0*/  LDG.E R2, desc[UR4][R2.64] ;  /* 0x0000000402027981 */ /* 0x002f22000c1e1900 */
[----:B--2---:R-:W-:-:S06]  /*00d0*/  IMAD.WIDE R4, R9, 0x4, R4 ;  /* 0x0000000409047825 */ /* 0x004fcc00078e0204 */
[----:B------:R-:W4:Y:S01]  /*00e0*/  LDG.E R5, desc[UR4][R4.64] ;  /* 0x0000000404057981 */ /* 0x000f22000c1e1900 */
[----:B---3--:R-:W-:Y:S01]  /*00f0*/  IMAD.WIDE R6, R9, 0x4, R6 ;  /* 0x0000000409067825 */ /* 0x008fe200078e0206 */
[----:B----4-:R-:W-:-:S05]  /*0100*/  IADD3 R9, PT, PT, R2, R5, RZ ;  /* 0x0000000502097210 */ /* 0x010fca0007ffe0ff */
[----:B------:R-:W-:Y:S01]  /*0110*/  STG.E desc[UR4][R6.64], R9 ;  /* 0x0000000906007986 */ /* 0x000fe2000c101904 */
[----:B------:R-:W-:Y:S05]  /*0120*/  EXIT ;  /* 0x000000000000794d */ /* 0x000fea0003800000 */
.L_x_0:
[----:B------:R-:W-:-:S00]  /*0130*/  BRA `(.L_x_0) ;  /* 0xfffffffc00fc7947 */ /* 0x000fc0000383ffff */
[----:B------:R-:W-:-:S00]  /*0140*/  NOP ;  /* 0x0000000000007918 */ /* 0x000fc00000000000 */
        /* <DEDUP_REMOVED lines=11> */
.L_x_1:


//--------------------- .nv.shared.reserved.0     --------------------------
	.section	.nv.shared.reserved.0,"aw",@nobits
	.weak		__nv_reservedSMEM_offset_0_alias
	.size		__nv_reservedSMEM_offset_0_alias, 0, 64
	.other		__nv_reservedSMEM_offset_0_alias,@"STO_CUDA_RESERVED_SHARED STV_DEFAULT"
__nv_reservedSMEM_offset_0_alias:
	.zero		0
	.zero		64


//--------------------- .nv.constant0._Z10kernel_addPiS_S_ --------------------------
	.section	.nv.constant0._Z10kernel_addPiS_S_,"a",@progbits
	.sectionflags	@""
	.align	4
.nv.constant0._Z10kernel_addPiS_S_:
	.zero		920


//--------------------- SYMBOLS --------------------------

	.type		.nv.reservedSmem.offset0,@object
	.size		.nv.reservedSmem.offset0,0x4
